	.headerflags	@"EF_CUDA_TEXMODE_UNIFIED EF_CUDA_64BIT_ADDRESS EF_CUDA_ACCELERATORS EF_CUDA_SM90 EF_CUDA_VIRTUAL_SM(EF_CUDA_SM90)"
	.elftype	@"ET_EXEC"


//--------------------- .nv.info                  --------------------------
	.section	.nv.info,"",@"SHT_CUDA_INFO"
	.align	4


	//----- nvinfo : EIATTR_REGCOUNT
	.align		4
        /*0000*/ 	.byte	0x04, 0x2f
        /*0002*/ 	.short	(.L_3 - .L_2)
	.align		4
.L_2:
        /*0004*/ 	.word	index@(triton_poi_fused__native_batch_norm_legit_no_training_relu_0)
        /*0008*/ 	.word	0x00000011


	//----- nvinfo : EIATTR_MIN_STACK_SIZE
	.align		4
.L_3:
        /*000c*/ 	.byte	0x04, 0x12
        /*000e*/ 	.short	(.L_5 - .L_4)
	.align		4
.L_4:
        /*0010*/ 	.word	index@(triton_poi_fused__native_batch_norm_legit_no_training_relu_0)
        /*0014*/ 	.word	0x00000000


	//----- nvinfo : EIATTR_FRAME_SIZE
	.align		4
.L_5:
        /*0018*/ 	.byte	0x04, 0x11
        /*001a*/ 	.short	(.L_7 - .L_6)
	.align		4
.L_6:
        /*001c*/ 	.word	index@(triton_poi_fused__native_batch_norm_legit_no_training_relu_0)
        /*0020*/ 	.word	0x00000000


	//----- nvinfo : EIATTR_MIN_STACK_SIZE
	.align		4
.L_7:
        /*0024*/ 	.byte	0x04, 0x12
        /*0026*/ 	.short	(.L_9 - .L_8)
	.align		4
.L_8:
        /*0028*/ 	.word	index@(triton_poi_fused__native_batch_norm_legit_no_training_relu_0)
        /*002c*/ 	.word	0x00000000
.L_9:


//--------------------- .nv.info.triton_poi_fused__native_batch_norm_legit_no_training_relu_0 --------------------------
	.section	.nv.info.triton_poi_fused__native_batch_norm_legit_no_training_relu_0,"",@"SHT_CUDA_INFO"
	.sectionflags	@""
	.align	4


	//----- nvinfo : EIATTR_CUDA_API_VERSION
	.align		4
        /*0000*/ 	.byte	0x04, 0x37
        /*0002*/ 	.short	(.L_11 - .L_10)
.L_10:
        /*0004*/ 	.word	0x0000007c


	//----- nvinfo : EIATTR_KPARAM_INFO
	.align		4
.L_11:
        /*0008*/ 	.byte	0x04, 0x17
        /*000a*/ 	.short	(.L_13 - .L_12)
.L_12:
        /*000c*/ 	.word	0x00000000
        /*0010*/ 	.short	0x0006
        /*0012*/ 	.short	0x0030
        /*0014*/ 	.byte	0x00, 0xf0, 0x11, 0x00


	//----- nvinfo : EIATTR_KPARAM_INFO
	.align		4
.L_13:
        /*0018*/ 	.byte	0x04, 0x17
        /*001a*/ 	.short	(.L_15 - .L_14)
.L_14:
        /*001c*/ 	.word	0x00000000
        /*0020*/ 	.short	0x0005
        /*0022*/ 	.short	0x0028
        /*0024*/ 	.byte	0x00, 0xf4, 0x21, 0x00


	//----- nvinfo : EIATTR_KPARAM_INFO
	.align		4
.L_15:
        /*0028*/ 	.byte	0x04, 0x17
        /*002a*/ 	.short	(.L_17 - .L_16)
.L_16:
        /*002c*/ 	.word	0x00000000
        /*0030*/ 	.short	0x0004
        /*0032*/ 	.short	0x0020
        /*0034*/ 	.byte	0x00, 0xf4, 0x21, 0x00


	//----- nvinfo : EIATTR_KPARAM_INFO
	.align		4
.L_17:
        /*0038*/ 	.byte	0x04, 0x17
        /*003a*/ 	.short	(.L_19 - .L_18)
.L_18:
        /*003c*/ 	.word	0x00000000
        /*0040*/ 	.short	0x0003
        /*0042*/ 	.short	0x0018
        /*0044*/ 	.byte	0x00, 0xf4, 0x21, 0x00


	//----- nvinfo : EIATTR_KPARAM_INFO
	.align		4
.L_19:
        /*0048*/ 	.byte	0x04, 0x17
        /*004a*/ 	.short	(.L_21 - .L_20)
.L_20:
        /*004c*/ 	.word	0x00000000
        /*0050*/ 	.short	0x0002
        /*0052*/ 	.short	0x0010
        /*0054*/ 	.byte	0x00, 0xf4, 0x21, 0x00


	//----- nvinfo : EIATTR_KPARAM_INFO
	.align		4
.L_21:
        /*0058*/ 	.byte	0x04, 0x17
        /*005a*/ 	.short	(.L_23 - .L_22)
.L_22:
        /*005c*/ 	.word	0x00000000
        /*0060*/ 	.short	0x0001
        /*0062*/ 	.short	0x0008
        /*0064*/ 	.byte	0x00, 0xf4, 0x21, 0x00


	//----- nvinfo : EIATTR_KPARAM_INFO
	.align		4
.L_23:
        /*0068*/ 	.byte	0x04, 0x17
        /*006a*/ 	.short	(.L_25 - .L_24)
.L_24:
        /*006c*/ 	.word	0x00000000
        /*0070*/ 	.short	0x0000
        /*0072*/ 	.short	0x0000
        /*0074*/ 	.byte	0x00, 0xf4, 0x21, 0x00


	//----- nvinfo : EIATTR_SPARSE_MMA_MASK
	.align		4
.L_25:
        /*0078*/ 	.byte	0x03, 0x50
        /*007a*/ 	.short	0x0000


	//----- nvinfo : EIATTR_MAXREG_COUNT
	.align		4
        /*007c*/ 	.byte	0x03, 0x1b
        /*007e*/ 	.short	0x00ff


	//----- nvinfo : EIATTR_EXIT_INSTR_OFFSETS
	.align		4
        /*0080*/ 	.byte	0x04, 0x1c
        /*0082*/ 	.short	(.L_27 - .L_26)


	//   ....[0]....
.L_26:
        /*0084*/ 	.word	0x00000350


	//----- nvinfo : EIATTR_REQNTID
	.align		4
.L_27:
        /*0088*/ 	.byte	0x04, 0x10
        /*008a*/ 	.short	(.L_29 - .L_28)
.L_28:
        /*008c*/ 	.word	0x00000100
        /*0090*/ 	.word	0x00000001
        /*0094*/ 	.word	0x00000001


	//----- nvinfo : EIATTR_CBANK_PARAM_SIZE
	.align		4
.L_29:
        /*0098*/ 	.byte	0x03, 0x19
        /*009a*/ 	.short	0x0034


	//----- nvinfo : EIATTR_PARAM_CBANK
	.align		4
        /*009c*/ 	.byte	0x04, 0x0a
        /*009e*/ 	.short	(.L_31 - .L_30)
	.align		4
.L_30:
        /*00a0*/ 	.word	index@(.nv.constant0.triton_poi_fused__native_batch_norm_legit_no_training_relu_0)
        /*00a4*/ 	.short	0x0210
        /*00a6*/ 	.short	0x0034


	//----- nvinfo : EIATTR_SW_WAR
	.align		4
.L_31:
        /*00a8*/ 	.byte	0x04, 0x36
        /*00aa*/ 	.short	(.L_33 - .L_32)
.L_32:
        /*00ac*/ 	.word	0x00000008
.L_33:


//--------------------- .nv.callgraph             --------------------------
	.section	.nv.callgraph,"",@"SHT_CUDA_CALLGRAPH"
	.align	4
	.sectionentsize	8
	.align		4
        /*0000*/ 	.word	0x00000000
	.align		4
        /*0004*/ 	.word	0xffffffff
	.align		4
        /*0008*/ 	.word	0x00000000
	.align		4
        /*000c*/ 	.word	0xfffffffe
	.align		4
        /*0010*/ 	.word	0x00000000
	.align		4
        /*0014*/ 	.word	0xfffffffd
	.align		4
        /*0018*/ 	.word	0x00000000
	.align		4
        /*001c*/ 	.word	0xfffffffc


//--------------------- .nv.constant4             --------------------------
	.section	.nv.constant4,"a",@progbits
	.align	8
	.align		8
.nv.constant4:
        /*0000*/ 	.dword	_$_str
	.align		8
        /*0008*/ 	.dword	_$_str_$_2


//--------------------- .text.triton_poi_fused__native_batch_norm_legit_no_training_relu_0 --------------------------
	.section	.text.triton_poi_fused__native_batch_norm_legit_no_training_relu_0,"ax",@progbits
	.align	128
        .global         triton_poi_fused__native_batch_norm_legit_no_training_relu_0
        .type           triton_poi_fused__native_batch_norm_legit_no_training_relu_0,@function
        .size           triton_poi_fused__native_batch_norm_legit_no_training_relu_0,(.L_x_1 - triton_poi_fused__native_batch_norm_legit_no_training_relu_0)
        .other          triton_poi_fused__native_batch_norm_legit_no_training_relu_0,@"STO_CUDA_ENTRY STV_DEFAULT"
triton_poi_fused__native_batch_norm_legit_no_training_relu_0:
.text.triton_poi_fused__native_batch_norm_legit_no_training_relu_0:
[----:B------:R-:W-:Y:S01]  /*0000*/  LDC R1, c[0x0][0x28] ;  /* 0x00000a00ff017b82 */ /* 0x000fe20000000800 */
[----:B------:R-:W1:Y:S07]  /*0010*/  S2R R0, SR_TID.X ;  /* 0x0000000000007919 */ /* 0x000e6e0000002100 */
[----:B------:R-:W2:Y:S01]  /*0020*/  LDC.64 R6, c[0x0][0x220] ;  /* 0x00008800ff067b82 */ /* 0x000ea20000000a00 */
[----:B------:R-:W-:Y:S01]  /*0030*/  ULDC.64 UR4, c[0x0][0x208] ;  /* 0x0000820000047ab9 */ /* 0x000fe20000000a00 */
[----:B------:R-:W3:Y:S06]  /*0040*/  S2R R5, SR_CTAID.X ;  /* 0x0000000000057919 */ /* 0x000eec0000002500 */
[----:B------:R-:W4:Y:S08]  /*0050*/  LDC.64 R8, c[0x0][0x228] ;  /* 0x00008a00ff087b82 */ /* 0x000f300000000a00 */
[----:B------:R-:W5:Y:S01]  /*0060*/  LDC.64 R10, c[0x0][0x230] ;  /* 0x00008c00ff0a7b82 */ /* 0x000f620000000a00 */
[----:B-1----:R-:W-:-:S02]  /*0070*/  SHF.L.U32 R0, R0, 0x1, RZ ;  /* 0x0000000100007819 */ /* 0x002fc400000006ff */
[----:B---3--:R-:W-:Y:S02]  /*0080*/  SHF.R.S32.HI R3, RZ, 0x16, R5 ;  /* 0x00000016ff037819 */ /* 0x008fe40000011405 */
[----:B------:R-:W-:Y:S02]  /*0090*/  LOP3.LUT R0, R0, 0x1fe, RZ, 0xc0, !PT ;  /* 0x000001fe00007812 */ /* 0x000fe400078ec0ff */
[----:B------:R-:W-:Y:S02]  /*00a0*/  SGXT R3, R3, 0x1 ;  /* 0x000000010303781a */ /* 0x000fe40000000200 */
[----:B------:R-:W-:Y:S02]  /*00b0*/  LEA R0, R5, R0, 0x9 ;  /* 0x0000000005007211 */ /* 0x000fe400078e48ff */
[----:B------:R-:W1:Y:S02]  /*00c0*/  LDC.64 R4, c[0x0][0x218] ;  /* 0x00008600ff047b82 */ /* 0x000e640000000a00 */
[----:B------:R-:W-:-:S04]  /*00d0*/  LEA.HI R3, R3, R0, RZ, 0xf ;  /* 0x0000000003037211 */ /* 0x000fc800078f78ff */
[----:B------:R-:W-:-:S04]  /*00e0*/  SHF.R.S32.HI R3, RZ, 0xf, R3 ;  /* 0x0000000fff037819 */ /* 0x000fc80000011403 */
[----:B------:R-:W-:-:S04]  /*00f0*/  LEA.HI R2, R3, R3, RZ, 0x4 ;  /* 0x0000000303027211 */ /* 0x000fc800078f20ff */
[----:B------:R-:W-:-:S04]  /*0100*/  LOP3.LUT R2, R2, 0xfffffff0, RZ, 0xc0, !PT ;  /* 0xfffffff002027812 */ /* 0x000fc800078ec0ff */
[----:B------:R-:W-:Y:S02]  /*0110*/  IADD3 R13, R3, -R2, RZ ;  /* 0x80000002030d7210 */ /* 0x000fe40007ffe0ff */
[----:B------:R-:W3:Y:S03]  /*0120*/  LDC.64 R2, c[0x0][0x210] ;  /* 0x00008400ff027b82 */ /* 0x000ee60000000a00 */
[----:B--2---:R-:W-:-:S06]  /*0130*/  IMAD.WIDE R6, R13, 0x4, R6 ;  /* 0x000000040d067825 */ /* 0x004fcc00078e0206 */
[----:B------:R-:W2:Y:S01]  /*0140*/  LDG.E.EL R6, desc[UR4][R6.64] ;  /* 0x0000000406067981 */ /* 0x000ea2000c2e1900 */
[----:B-1----:R-:W-:-:S05]  /*0150*/  IMAD.WIDE R4, R13, 0x4, R4 ;  /* 0x000000040d047825 */ /* 0x002fca00078e0204 */
[----:B------:R1:W2:Y:S01]  /*0160*/  LDG.E.EL R12, desc[UR4][R4.64] ;  /* 0x00000004040c7981 */ /* 0x0002a2000c2e1900 */
[----:B---3--:R-:W-:Y:S01]  /*0170*/  IMAD.WIDE R2, R0, 0x4, R2 ;  /* 0x0000000400027825 */ /* 0x008fe200078e0202 */
[----:B------:R-:W-:Y:S01]  /*0180*/  HFMA2.MMA R14, -RZ, RZ, 1.625, 0 ;  /* 0x3e800000ff0e7435 */ /* 0x000fe200000001ff */
[----:B-1----:R-:W1:Y:S04]  /*0190*/  LDC.64 R4, c[0x0][0x238] ;  /* 0x00008e00ff047b82 */ /* 0x002e680000000a00 */
[----:B------:R-:W3:Y:S01]  /*01a0*/  LDG.E.64 R2, desc[UR4][R2.64] ;  /* 0x0000000402027981 */ /* 0x000ee2000c1e1b00 */
[----:B----4-:R-:W-:-:S04]  /*01b0*/  IMAD.WIDE R8, R13, 0x4, R8 ;  /* 0x000000040d087825 */ /* 0x010fc800078e0208 */
[----:B-----5:R-:W-:Y:S02]  /*01c0*/  IMAD.WIDE R10, R13, 0x4, R10 ;  /* 0x000000040d0a7825 */ /* 0x020fe400078e020a */
[----:B------:R-:W4:Y:S04]  /*01d0*/  LDG.E.EL R8, desc[UR4][R8.64] ;  /* 0x0000000408087981 */ /* 0x000f28000c2e1900 */
[----:B------:R-:W4:Y:S01]  /*01e0*/  LDG.E.EL R11, desc[UR4][R10.64] ;  /* 0x000000040a0b7981 */ /* 0x000f22000c2e1900 */
[----:B-1----:R-:W-:-:S04]  /*01f0*/  IMAD.WIDE R4, R0, 0x4, R4 ;  /* 0x0000000400047825 */ /* 0x002fc800078e0204 */
[----:B--2---:R-:W-:-:S04]  /*0200*/  FADD R6, R6, 9.9999997473787516356e-06 ;  /* 0x3727c5ac06067421 */ /* 0x004fc80000000000 */
[----:B------:R-:W1:Y:S02]  /*0210*/  MUFU.SQRT R7, R6 ;  /* 0x0000000600077308 */ /* 0x000e640000002000 */
[C---:B-1----:R-:W-:Y:S02]  /*0220*/  FSETP.GT.AND P0, PT, R7.reuse, 8.50705917302346158658e+37, PT ;  /* 0x7e8000000700780b */ /* 0x042fe40003f04000 */
[----:B------:R-:W-:-:S11]  /*0230*/  FSETP.GEU.AND P1, PT, R7, 1.175494350822287508e-38, PT ;  /* 0x008000000700780b */ /* 0x000fd60003f2e000 */
[----:B------:R-:W-:-:S04]  /*0240*/  @P0 FMUL R7, R7, 0.25 ;  /* 0x3e80000007070820 */ /* 0x000fc80000400000 */
[----:B------:R-:W-:-:S06]  /*0250*/  @!P1 FMUL R7, R7, 16777216 ;  /* 0x4b80000007079820 */ /* 0x000fcc0000400000 */
[----:B------:R-:W1:Y:S01]  /*0260*/  MUFU.RCP R7, R7 ;  /* 0x0000000700077308 */ /* 0x000e620000001000 */
[----:B------:R-:W-:Y:S01]  /*0270*/  FSEL R14, R14, 1, P0 ;  /* 0x3f8000000e0e7808 */ /* 0x000fe20000000000 */
[----:B---3--:R-:W-:-:S04]  /*0280*/  FADD R2, R2, -R12 ;  /* 0x8000000c02027221 */ /* 0x008fc80000000000 */
[----:B------:R-:W-:Y:S01]  /*0290*/  @!P1 FMUL R14, R14, 16777216 ;  /* 0x4b8000000e0e9820 */ /* 0x000fe20000400000 */
[----:B------:R-:W-:-:S03]  /*02a0*/  FADD R3, R3, -R12 ;  /* 0x8000000c03037221 */ /* 0x000fc60000000000 */
[----:B-1----:R-:W-:-:S04]  /*02b0*/  FMUL R14, R7, R14 ;  /* 0x0000000e070e7220 */ /* 0x002fc80000400000 */
[-C--:B------:R-:W-:Y:S01]  /*02c0*/  FMUL R2, R2, R14.reuse ;  /* 0x0000000e02027220 */ /* 0x080fe20000400000 */
[----:B------:R-:W-:-:S03]  /*02d0*/  FMUL R14, R3, R14 ;  /* 0x0000000e030e7220 */ /* 0x000fc60000400000 */
[C-C-:B----4-:R-:W-:Y:S01]  /*02e0*/  FFMA R2, R8.reuse, R2, R11.reuse ;  /* 0x0000000208027223 */ /* 0x150fe2000000000b */
[----:B------:R-:W-:-:S04]  /*02f0*/  FFMA R14, R8, R14, R11 ;  /* 0x0000000e080e7223 */ /* 0x000fc8000000000b */
[----:B------:R-:W-:Y:S02]  /*0300*/  FSETP.GEU.AND P0, PT, R2, RZ, PT ;  /* 0x000000ff0200720b */ /* 0x000fe40003f0e000 */
[----:B------:R-:W-:Y:S02]  /*0310*/  FSETP.GEU.AND P1, PT, R14, RZ, PT ;  /* 0x000000ff0e00720b */ /* 0x000fe40003f2e000 */
[----:B------:R-:W-:Y:S02]  /*0320*/  FSEL R2, R2, RZ, P0 ;  /* 0x000000ff02027208 */ /* 0x000fe40000000000 */
[----:B------:R-:W-:-:S05]  /*0330*/  FSEL R3, R14, RZ, P1 ;  /* 0x000000ff0e037208 */ /* 0x000fca0000800000 */
[----:B------:R-:W-:Y:S01]  /*0340*/  STG.E.64 desc[UR4][R4.64], R2 ;  /* 0x0000000204007986 */ /* 0x000fe2000c101b04 */
[----:B------:R-:W-:Y:S05]  /*0350*/  EXIT ;  /* 0x000000000000794d */ /* 0x000fea0003800000 */
.L_x_0:
[----:B------:R-:W-:-:S00]  /*0360*/  BRA `(.L_x_0) ;  /* 0xfffffffc00fc7947 */ /* 0x000fc0000383ffff */
[----:B------:R-:W-:-:S00]  /*0370*/  NOP ;  /* 0x0000000000007918 */ /* 0x000fc00000000000 */
        /* <DEDUP_REMOVED lines=8> */
.L_x_1:


//--------------------- .nv.global.init           --------------------------
	.section	.nv.global.init,"aw",@progbits
.nv.global.init:
	.type		_$_str,@object
	.size		_$_str,(_$_str_$_2 - _$_str)
_$_str:
        /*0000*/ 	.byte	0x5f, 0x5f, 0x43, 0x55, 0x44, 0x41, 0x5f, 0x46, 0x54, 0x5a, 0x00
	.type		_$_str_$_2,@object
	.size		_$_str_$_2,(.L_1 - _$_str_$_2)
_$_str_$_2:
        /*000b*/ 	.byte	0x5f, 0x5f, 0x43, 0x55, 0x44, 0x41, 0x5f, 0x50, 0x52, 0x45, 0x43, 0x5f, 0x53, 0x51, 0x52, 0x54
        /*001b*/ 	.byte	0x00
.L_1:


//--------------------- .nv.constant0.triton_poi_fused__native_batch_norm_legit_no_training_relu_0 --------------------------
	.section	.nv.constant0.triton_poi_fused__native_batch_norm_legit_no_training_relu_0,"a",@progbits
	.sectionflags	@""
	.align	4
.nv.constant0.triton_poi_fused__native_batch_norm_legit_no_training_relu_0:
	.zero		580
